//
// Generated by NVIDIA NVVM Compiler
//
// Compiler Build ID: CL-36424714
// Cuda compilation tools, release 13.0, V13.0.88
// Based on NVVM 20.0.0
//

.version 9.0
.target sm_100
.address_size 64

	// .globl	_Z15needlemanKernelPiPcS0_iiiiii

.visible .entry _Z15needlemanKernelPiPcS0_iiiiii(
	.param .u64 .ptr .align 1 _Z15needlemanKernelPiPcS0_iiiiii_param_0,
	.param .u64 .ptr .align 1 _Z15needlemanKernelPiPcS0_iiiiii_param_1,
	.param .u64 .ptr .align 1 _Z15needlemanKernelPiPcS0_iiiiii_param_2,
	.param .u32 _Z15needlemanKernelPiPcS0_iiiiii_param_3,
	.param .u32 _Z15needlemanKernelPiPcS0_iiiiii_param_4,
	.param .u32 _Z15needlemanKernelPiPcS0_iiiiii_param_5,
	.param .u32 _Z15needlemanKernelPiPcS0_iiiiii_param_6,
	.param .u32 _Z15needlemanKernelPiPcS0_iiiiii_param_7,
	.param .u32 _Z15needlemanKernelPiPcS0_iiiiii_param_8
)
{
	.reg .pred 	%p<9>;
	.reg .b16 	%rs<3>;
	.reg .b32 	%r<28>;
	.reg .b64 	%rd<24>;

	ld.param.u64 	%rd1, [_Z15needlemanKernelPiPcS0_iiiiii_param_0];
	ld.param.u64 	%rd2, [_Z15needlemanKernelPiPcS0_iiiiii_param_1];
	ld.param.u64 	%rd3, [_Z15needlemanKernelPiPcS0_iiiiii_param_2];
	ld.param.u32 	%r4, [_Z15needlemanKernelPiPcS0_iiiiii_param_3];
	ld.param.u32 	%r8, [_Z15needlemanKernelPiPcS0_iiiiii_param_4];
	ld.param.u32 	%r5, [_Z15needlemanKernelPiPcS0_iiiiii_param_5];
	ld.param.u32 	%r6, [_Z15needlemanKernelPiPcS0_iiiiii_param_6];
	ld.param.u32 	%r7, [_Z15needlemanKernelPiPcS0_iiiiii_param_7];
	ld.param.u32 	%r9, [_Z15needlemanKernelPiPcS0_iiiiii_param_8];
	mov.u32 	%r10, %ctaid.y;
	mov.u32 	%r11, %tid.x;
	mov.u32 	%r12, %ntid.x;
	mad.lo.s32 	%r1, %r10, %r12, %r11;
	sub.s32 	%r2, %r9, %r1;
	add.s32 	%r3, %r2, 2;
	setp.ge.s32 	%p1, %r1, %r8;
	setp.eq.s32 	%p2, %r1, 0;
	or.pred  	%p3, %p2, %p1;
	setp.ge.s32 	%p4, %r3, %r4;
	setp.lt.s32 	%p5, %r3, 1;
	or.pred  	%p6, %p4, %p5;
	or.pred  	%p7, %p3, %p6;
	@%p7 bra 	$L__BB0_2;
	cvta.to.global.u64 	%rd4, %rd1;
	cvta.to.global.u64 	%rd5, %rd2;
	cvta.to.global.u64 	%rd6, %rd3;
	add.s32 	%r13, %r1, -1;
	cvt.u64.u32 	%rd7, %r13;
	add.s64 	%rd8, %rd5, %rd7;
	ld.global.u8 	%rs1, [%rd8];
	add.s32 	%r14, %r2, 1;
	cvt.u64.u32 	%rd9, %r14;
	add.s64 	%rd10, %rd6, %rd9;
	ld.global.u8 	%rs2, [%rd10];
	setp.eq.s16 	%p8, %rs1, %rs2;
	selp.b32 	%r15, %r5, %r6, %p8;
	mul.lo.s32 	%r16, %r4, %r13;
	cvt.s64.s32 	%rd11, %r16;
	cvt.s64.s32 	%rd12, %r2;
	add.s64 	%rd13, %rd12, %rd11;
	shl.b64 	%rd14, %rd13, 2;
	add.s64 	%rd15, %rd4, %rd14;
	ld.global.u32 	%r17, [%rd15+4];
	add.s32 	%r18, %r15, %r17;
	mul.lo.s32 	%r19, %r4, %r1;
	cvt.s64.s32 	%rd16, %r19;
	add.s64 	%rd17, %rd12, %rd16;
	shl.b64 	%rd18, %rd17, 2;
	add.s64 	%rd19, %rd4, %rd18;
	ld.global.u32 	%r20, [%rd19+4];
	add.s32 	%r21, %r20, %r7;
	add.s32 	%r22, %r3, %r16;
	mul.wide.s32 	%rd20, %r22, 4;
	add.s64 	%rd21, %rd4, %rd20;
	ld.global.u32 	%r23, [%rd21];
	add.s32 	%r24, %r23, %r7;
	max.s32 	%r25, %r18, %r21;
	max.s32 	%r26, %r25, %r24;
	add.s32 	%r27, %r22, %r4;
	mul.wide.s32 	%rd22, %r27, 4;
	add.s64 	%rd23, %rd4, %rd22;
	st.global.u32 	[%rd23], %r26;
	bar.sync 	0;
$L__BB0_2:
	ret;

}


// ===== COMPILED SASS (sm_100) =====

	.target	sm_100

	.elftype	@"ET_EXEC"


//--------------------- .note.nv.tkinfo           --------------------------
	.section	.note.nv.tkinfo,"",@"SHT_NOTE"
	.sectionflags	@"SHF_NOTE_NV_TKINFO"
	.tkinfo
        /*0018*/ 	.word	0x00000002
        /*0030*/ 	.string	""
        /*0030*/ 	.string	"ptxas"
        /*0030*/ 	.string	"Cuda compilation tools, release 13.0, V13.0.88"
        /*0030*/ 	.string	"Build cuda_13.0.r13.0/compiler.36424714_0"
        /*0030*/ 	.string	"-arch sm_100 -m 64 "



//--------------------- .note.nv.cuinfo           --------------------------
	.section	.note.nv.cuinfo,"",@"SHT_NOTE"
	.sectionflags	@"SHF_NOTE_NV_CUINFO"
        /*0018*/ 	.short	0x0002
        /*001a*/ 	.short	0x0064
        /*001c*/ 	.short	0x0082
	.zero		2


//--------------------- .nv.info                  --------------------------
	.section	.nv.info,"",@"SHT_CUDA_INFO"
	.align	4


	//----- nvinfo : EIATTR_REGCOUNT
	.align		4
        /*0000*/ 	.byte	0x04, 0x2f
        /*0002*/ 	.short	(.L_1 - .L_0)
	.align		4
.L_0:
        /*0004*/ 	.word	index@(_Z15needlemanKernelPiPcS0_iiiiii)
        /*0008*/ 	.word	0x00000013


	//----- nvinfo : EIATTR_FRAME_SIZE
	.align		4
.L_1:
        /*000c*/ 	.byte	0x04, 0x11
        /*000e*/ 	.short	(.L_3 - .L_2)
	.align		4
.L_2:
        /*0010*/ 	.word	index@(_Z15needlemanKernelPiPcS0_iiiiii)
        /*0014*/ 	.word	0x00000000


	//----- nvinfo : EIATTR_MIN_STACK_SIZE
	.align		4
.L_3:
        /*0018*/ 	.byte	0x04, 0x12
        /*001a*/ 	.short	(.L_5 - .L_4)
	.align		4
.L_4:
        /*001c*/ 	.word	index@(_Z15needlemanKernelPiPcS0_iiiiii)
        /*0020*/ 	.word	0x00000000
.L_5:


//--------------------- .nv.compat                --------------------------
	.section	.nv.compat,"",@"SHT_CUDA_COMPAT_INFO"
	.align	4
        /*0000*/ 	.byte	0x02, 0x09, 0x00, 0x00, 0x02, 0x02, 0x01, 0x00, 0x02, 0x05, 0x05, 0x00, 0x03, 0x07, 0x01, 0x01
        /*0010*/ 	.byte	0x02, 0x03, 0x00, 0x00, 0x02, 0x06, 0x01, 0x00, 0x04, 0x0b, 0x08, 0x00, 0x09, 0x00, 0x00, 0x00
        /*0020*/ 	.byte	0x00, 0x00, 0x00, 0x00


//--------------------- .nv.info._Z15needlemanKernelPiPcS0_iiiiii --------------------------
	.section	.nv.info._Z15needlemanKernelPiPcS0_iiiiii,"",@"SHT_CUDA_INFO"
	.sectionflags	@""
	.align	4


	//----- nvinfo : EIATTR_CUDA_API_VERSION
	.align		4
        /*0000*/ 	.byte	0x04, 0x37
        /*0002*/ 	.short	(.L_7 - .L_6)
.L_6:
        /*0004*/ 	.word	0x00000082


	//----- nvinfo : EIATTR_KPARAM_INFO
	.align		4
.L_7:
        /*0008*/ 	.byte	0x04, 0x17
        /*000a*/ 	.short	(.L_9 - .L_8)
.L_8:
        /*000c*/ 	.word	0x00000000
        /*0010*/ 	.short	0x0008
        /*0012*/ 	.short	0x002c
        /*0014*/ 	.byte	0x00, 0xf0, 0x11, 0x00


	//----- nvinfo : EIATTR_KPARAM_INFO
	.align		4
.L_9:
        /*0018*/ 	.byte	0x04, 0x17
        /*001a*/ 	.short	(.L_11 - .L_10)
.L_10:
        /*001c*/ 	.word	0x00000000
        /*0020*/ 	.short	0x0007
        /*0022*/ 	.short	0x0028
        /*0024*/ 	.byte	0x00, 0xf0, 0x11, 0x00


	//----- nvinfo : EIATTR_KPARAM_INFO
	.align		4
.L_11:
        /*0028*/ 	.byte	0x04, 0x17
        /*002a*/ 	.short	(.L_13 - .L_12)
.L_12:
        /*002c*/ 	.word	0x00000000
        /*0030*/ 	.short	0x0006
        /*0032*/ 	.short	0x0024
        /*0034*/ 	.byte	0x00, 0xf0, 0x11, 0x00


	//----- nvinfo : EIATTR_KPARAM_INFO
	.align		4
.L_13:
        /*0038*/ 	.byte	0x04, 0x17
        /*003a*/ 	.short	(.L_15 - .L_14)
.L_14:
        /*003c*/ 	.word	0x00000000
        /*0040*/ 	.short	0x0005
        /*0042*/ 	.short	0x0020
        /*0044*/ 	.byte	0x00, 0xf0, 0x11, 0x00


	//----- nvinfo : EIATTR_KPARAM_INFO
	.align		4
.L_15:
        /*0048*/ 	.byte	0x04, 0x17
        /*004a*/ 	.short	(.L_17 - .L_16)
.L_16:
        /*004c*/ 	.word	0x00000000
        /*0050*/ 	.short	0x0004
        /*0052*/ 	.short	0x001c
        /*0054*/ 	.byte	0x00, 0xf0, 0x11, 0x00


	//----- nvinfo : EIATTR_KPARAM_INFO
	.align		4
.L_17:
        /*0058*/ 	.byte	0x04, 0x17
        /*005a*/ 	.short	(.L_19 - .L_18)
.L_18:
        /*005c*/ 	.word	0x00000000
        /*0060*/ 	.short	0x0003
        /*0062*/ 	.short	0x0018
        /*0064*/ 	.byte	0x00, 0xf0, 0x11, 0x00


	//----- nvinfo : EIATTR_KPARAM_INFO
	.align		4
.L_19:
        /*0068*/ 	.byte	0x04, 0x17
        /*006a*/ 	.short	(.L_21 - .L_20)
.L_20:
        /*006c*/ 	.word	0x00000000
        /*0070*/ 	.short	0x0002
        /*0072*/ 	.short	0x0010
        /*0074*/ 	.byte	0x00, 0xf5, 0x21, 0x00


	//----- nvinfo : EIATTR_KPARAM_INFO
	.align		4
.L_21:
        /*0078*/ 	.byte	0x04, 0x17
        /*007a*/ 	.short	(.L_23 - .L_22)
.L_22:
        /*007c*/ 	.word	0x00000000
        /*0080*/ 	.short	0x0001
        /*0082*/ 	.short	0x0008
        /*0084*/ 	.byte	0x00, 0xf5, 0x21, 0x00


	//----- nvinfo : EIATTR_KPARAM_INFO
	.align		4
.L_23:
        /*0088*/ 	.byte	0x04, 0x17
        /*008a*/ 	.short	(.L_25 - .L_24)
.L_24:
        /*008c*/ 	.word	0x00000000
        /*0090*/ 	.short	0x0000
        /*0092*/ 	.short	0x0000
        /*0094*/ 	.byte	0x00, 0xf5, 0x21, 0x00


	//----- nvinfo : EIATTR_SPARSE_MMA_MASK
	.align		4
.L_25:
        /*0098*/ 	.byte	0x03, 0x50
        /*009a*/ 	.short	0x0000


	//----- nvinfo : EIATTR_MAXREG_COUNT
	.align		4
        /*009c*/ 	.byte	0x03, 0x1b
        /*009e*/ 	.short	0x00ff


	//----- nvinfo : EIATTR_NUM_BARRIERS
	.align		4
        /*00a0*/ 	.byte	0x02, 0x4c
        /*00a2*/ 	.byte	0x01
	.zero		1


	//----- nvinfo : EIATTR_MERCURY_ISA_VERSION
	.align		4
        /*00a4*/ 	.byte	0x03, 0x5f
        /*00a6*/ 	.short	0x0101


	//----- nvinfo : EIATTR_VRC_CTA_INIT_COUNT
	.align		4
        /*00a8*/ 	.byte	0x02, 0x4a
	.zero		1
	.zero		1


	//----- nvinfo : EIATTR_EXIT_INSTR_OFFSETS
	.align		4
        /*00ac*/ 	.byte	0x04, 0x1c
        /*00ae*/ 	.short	(.L_27 - .L_26)


	//   ....[0]....
.L_26:
        /*00b0*/ 	.word	0x000000e0


	//   ....[1]....
        /*00b4*/ 	.word	0x00000360


	//----- nvinfo : EIATTR_CBANK_PARAM_SIZE
	.align		4
.L_27:
        /*00b8*/ 	.byte	0x03, 0x19
        /*00ba*/ 	.short	0x0030


	//----- nvinfo : EIATTR_PARAM_CBANK
	.align		4
        /*00bc*/ 	.byte	0x04, 0x0a
        /*00be*/ 	.short	(.L_29 - .L_28)
	.align		4
.L_28:
        /*00c0*/ 	.word	index@(.nv.constant0._Z15needlemanKernelPiPcS0_iiiiii)
        /*00c4*/ 	.short	0x0380
        /*00c6*/ 	.short	0x0030


	//----- nvinfo : EIATTR_SW_WAR
	.align		4
.L_29:
        /*00c8*/ 	.byte	0x04, 0x36
        /*00ca*/ 	.short	(.L_31 - .L_30)
.L_30:
        /*00cc*/ 	.word	0x00000008
.L_31:


//--------------------- .nv.callgraph             --------------------------
	.section	.nv.callgraph,"",@"SHT_CUDA_CALLGRAPH"
	.align	4
	.sectionentsize	8
	.align		4
        /*0000*/ 	.word	0x00000000
	.align		4
        /*0004*/ 	.word	0xffffffff
	.align		4
        /*0008*/ 	.word	0x00000000
	.align		4
        /*000c*/ 	.word	0xfffffffe
	.align		4
        /*0010*/ 	.word	0x00000000
	.align		4
        /*0014*/ 	.word	0xfffffffd
	.align		4
        /*0018*/ 	.word	0x00000000
	.align		4
        /*001c*/ 	.word	0xfffffffc


//--------------------- .text._Z15needlemanKernelPiPcS0_iiiiii --------------------------
	.section	.text._Z15needlemanKernelPiPcS0_iiiiii,"ax",@progbits
	.align	128
        .global         _Z15needlemanKernelPiPcS0_iiiiii
        .type           _Z15needlemanKernelPiPcS0_iiiiii,@function
        .size           _Z15needlemanKernelPiPcS0_iiiiii,(.L_x_1 - _Z15needlemanKernelPiPcS0_iiiiii)
        .other          _Z15needlemanKernelPiPcS0_iiiiii,@"STO_CUDA_ENTRY STV_DEFAULT"
_Z15needlemanKernelPiPcS0_iiiiii:
.text._Z15needlemanKernelPiPcS0_iiiiii:
[----:B------:R-:W-:Y:S01]  /*0000*/  LDC R1, c[0x0][0x37c] ;  /* 0x0000df00ff017b82 */ /* 0x000fe20000000800 */
[----:B------:R-:W0:Y:S07]  /*0010*/  S2R R0, SR_TID.X ;  /* 0x0000000000007919 */ /* 0x000e2e0000002100 */
[----:B------:R-:W0:Y:S01]  /*0020*/  S2UR UR4, SR_CTAID.Y ;  /* 0x00000000000479c3 */ /* 0x000e220000002600 */
[----:B------:R-:W1:Y:S01]  /*0030*/  LDCU UR5, c[0x0][0x3ac] ;  /* 0x00007580ff0577ac */ /* 0x000e620008000800 */
[----:B------:R-:W2:Y:S06]  /*0040*/  LDCU.64 UR6, c[0x0][0x398] ;  /* 0x00007300ff0677ac */ /* 0x000eac0008000a00 */
[----:B------:R-:W0:Y:S02]  /*0050*/  LDC R3, c[0x0][0x360] ;  /* 0x0000d800ff037b82 */ /* 0x000e240000000800 */
[----:B0-----:R-:W-:-:S05]  /*0060*/  IMAD R0, R3, UR4, R0 ;  /* 0x0000000403007c24 */ /* 0x001fca000f8e0200 */
[C---:B-1----:R-:W-:Y:S02]  /*0070*/  IADD3 R9, PT, PT, -R0.reuse, UR5, RZ ;  /* 0x0000000500097c10 */ /* 0x042fe4000fffe1ff */
[----:B--2---:R-:W-:-:S03]  /*0080*/  ISETP.GE.AND P1, PT, R0, UR7, PT ;  /* 0x0000000700007c0c */ /* 0x004fc6000bf26270 */
[----:B------:R-:W-:Y:S01]  /*0090*/  VIADD R10, R9, 0x2 ;  /* 0x00000002090a7836 */ /* 0x000fe20000000000 */
[----:B------:R-:W-:-:S04]  /*00a0*/  ISETP.EQ.OR P1, PT, R0, RZ, P1 ;  /* 0x000000ff0000720c */ /* 0x000fc80000f22670 */
[----:B------:R-:W-:-:S04]  /*00b0*/  ISETP.GE.AND P0, PT, R10, 0x1, PT ;  /* 0x000000010a00780c */ /* 0x000fc80003f06270 */
[----:B------:R-:W-:-:S04]  /*00c0*/  ISETP.GE.OR P0, PT, R10, UR6, !P0 ;  /* 0x000000060a007c0c */ /* 0x000fc8000c706670 */
[----:B------:R-:W-:-:S13]  /*00d0*/  PLOP3.LUT P0, PT, P1, P0, PT, 0xf8, 0x8f ;  /* 0x00000000008f781c */ /* 0x000fda0000f01f70 */
[----:B------:R-:W-:Y:S05]  /*00e0*/  @P0 EXIT ;  /* 0x000000000000094d */ /* 0x000fea0003800000 */
[----:B------:R-:W0:Y:S01]  /*00f0*/  LDCU.64 UR8, c[0x0][0x390] ;  /* 0x00007200ff0877ac */ /* 0x000e220008000a00 */
[----:B------:R-:W-:Y:S01]  /*0100*/  VIADD R6, R9, 0x1 ;  /* 0x0000000109067836 */ /* 0x000fe20000000000 */
[----:B------:R-:W1:Y:S01]  /*0110*/  LDC.64 R2, c[0x0][0x380] ;  /* 0x0000e000ff027b82 */ /* 0x000e620000000a00 */
[C---:B------:R-:W-:Y:S01]  /*0120*/  VIADD R8, R0.reuse, 0xffffffff ;  /* 0xffffffff00087836 */ /* 0x040fe20000000000 */
[----:B------:R-:W2:Y:S01]  /*0130*/  LDCU.128 UR12, c[0x0][0x380] ;  /* 0x00007000ff0c77ac */ /* 0x000ea20008000c00 */
[----:B------:R-:W3:Y:S01]  /*0140*/  LDCU.64 UR4, c[0x0][0x358] ;  /* 0x00006b00ff0477ac */ /* 0x000ee20008000a00 */
[----:B------:R-:W-:Y:S01]  /*0150*/  IMAD R14, R0, UR6, RZ ;  /* 0x00000006000e7c24 */ /* 0x000fe2000f8e02ff */
[----:B------:R-:W-:Y:S01]  /*0160*/  SHF.R.S32.HI R13, RZ, 0x1f, R9 ;  /* 0x0000001fff0d7819 */ /* 0x000fe20000011409 */
[----:B------:R-:W4:Y:S01]  /*0170*/  LDCU UR7, c[0x0][0x3a8] ;  /* 0x00007500ff0777ac */ /* 0x000f220008000800 */
[----:B0-----:R-:W-:Y:S02]  /*0180*/  IADD3 R6, P1, PT, R6, UR8, RZ ;  /* 0x0000000806067c10 */ /* 0x001fe4000ff3e0ff */
[----:B--2---:R-:W-:-:S03]  /*0190*/  IADD3 R4, P0, PT, R8, UR14, RZ ;  /* 0x0000000e08047c10 */ /* 0x004fc6000ff1e0ff */
[----:B------:R-:W-:Y:S02]  /*01a0*/  IMAD.X R7, RZ, RZ, UR9, P1 ;  /* 0x00000009ff077e24 */ /* 0x000fe400088e06ff */
[----:B------:R-:W-:-:S03]  /*01b0*/  IMAD.X R5, RZ, RZ, UR15, P0 ;  /* 0x0000000fff057e24 */ /* 0x000fc600080e06ff */
[----:B---3--:R0:W2:Y:S04]  /*01c0*/  LDG.E.U8 R12, desc[UR4][R6.64] ;  /* 0x00000004060c7981 */ /* 0x0080a8000c1e1100 */
[----:B------:R3:W2:Y:S01]  /*01d0*/  LDG.E.U8 R11, desc[UR4][R4.64] ;  /* 0x00000004040b7981 */ /* 0x0006a2000c1e1100 */
[----:B------:R-:W-:Y:S01]  /*01e0*/  IADD3 R15, P0, PT, R9, R14, RZ ;  /* 0x0000000e090f7210 */ /* 0x000fe20007f1e0ff */
[----:B------:R-:W-:-:S03]  /*01f0*/  IMAD R0, R8, UR6, RZ ;  /* 0x0000000608007c24 */ /* 0x000fc6000f8e02ff */
[-C--:B------:R-:W-:Y:S02]  /*0200*/  LEA.HI.X.SX32 R14, R14, R13.reuse, 0x1, P0 ;  /* 0x0000000d0e0e7211 */ /* 0x080fe400000f0eff */
[----:B------:R-:W-:Y:S02]  /*0210*/  LEA R8, P1, R15, UR12, 0x2 ;  /* 0x0000000c0f087c11 */ /* 0x000fe4000f8210ff */
[----:B------:R-:W-:Y:S02]  /*0220*/  IADD3 R16, P0, PT, R9, R0, RZ ;  /* 0x0000000009107210 */ /* 0x000fe40007f1e0ff */
[----:B------:R-:W-:Y:S02]  /*0230*/  LEA.HI.X R9, R15, UR13, R14, 0x2, P1 ;  /* 0x0000000d0f097c11 */ /* 0x000fe400088f140e */
[----:B0-----:R-:W-:Y:S02]  /*0240*/  LEA R6, P1, R16, UR12, 0x2 ;  /* 0x0000000c10067c11 */ /* 0x001fe4000f8210ff */
[----:B---3--:R-:W-:Y:S01]  /*0250*/  LEA.HI.X.SX32 R5, R0, R13, 0x1, P0 ;  /* 0x0000000d00057211 */ /* 0x008fe200000f0eff */
[----:B------:R-:W-:Y:S01]  /*0260*/  IMAD.IADD R13, R10, 0x1, R0 ;  /* 0x000000010a0d7824 */ /* 0x000fe200078e0200 */
[----:B------:R-:W4:Y:S01]  /*0270*/  LDG.E R8, desc[UR4][R8.64+0x4] ;  /* 0x0000040408087981 */ /* 0x000f22000c1e1900 */
[----:B------:R-:W0:Y:S01]  /*0280*/  LDC R0, c[0x0][0x3a0] ;  /* 0x0000e800ff007b82 */ /* 0x000e220000000800 */
[----:B------:R-:W-:Y:S01]  /*0290*/  LEA.HI.X R7, R16, UR13, R5, 0x2, P1 ;  /* 0x0000000d10077c11 */ /* 0x000fe200088f1405 */
[----:B-1----:R-:W-:-:S05]  /*02a0*/  IMAD.WIDE R4, R13, 0x4, R2 ;  /* 0x000000040d047825 */ /* 0x002fca00078e0202 */
[----:B------:R-:W3:Y:S04]  /*02b0*/  LDG.E R7, desc[UR4][R6.64+0x4] ;  /* 0x0000040406077981 */ /* 0x000ee8000c1e1900 */
[----:B------:R-:W5:Y:S01]  /*02c0*/  LDG.E R4, desc[UR4][R4.64] ;  /* 0x0000000404047981 */ /* 0x000f62000c1e1900 */
[----:B------:R-:W-:-:S04]  /*02d0*/  VIADD R13, R13, UR6 ;  /* 0x000000060d0d7c36 */ /* 0x000fc80008000000 */
[----:B------:R-:W-:Y:S01]  /*02e0*/  IMAD.WIDE R2, R13, 0x4, R2 ;  /* 0x000000040d027825 */ /* 0x000fe200078e0202 */
[----:B--2---:R-:W-:-:S13]  /*02f0*/  ISETP.NE.AND P0, PT, R11, R12, PT ;  /* 0x0000000c0b00720c */ /* 0x004fda0003f05270 */
[----:B0-----:R-:W3:Y:S01]  /*0300*/  @P0 LDC R0, c[0x0][0x3a4] ;  /* 0x0000e900ff000b82 */ /* 0x001ee20000000800 */
[----:B----4-:R-:W-:-:S05]  /*0310*/  VIADD R10, R8, UR7 ;  /* 0x00000007080a7c36 */ /* 0x010fca0008000000 */
[----:B---3--:R-:W-:-:S04]  /*0320*/  VIADDMNMX R11, R0, R7, R10, !PT ;  /* 0x00000007000b7246 */ /* 0x008fc8000780010a */
[----:B-----5:R-:W-:-:S05]  /*0330*/  VIADDMNMX R11, R4, UR7, R11, !PT ;  /* 0x00000007040b7c46 */ /* 0x020fca000f80010b */
[----:B------:R-:W-:Y:S01]  /*0340*/  STG.E desc[UR4][R2.64], R11 ;  /* 0x0000000b02007986 */ /* 0x000fe2000c101904 */
[----:B------:R-:W-:Y:S06]  /*0350*/  BAR.SYNC.DEFER_BLOCKING 0x0 ;  /* 0x0000000000007b1d */ /* 0x000fec0000010000 */
[----:B------:R-:W-:Y:S05]  /*0360*/  EXIT ;  /* 0x000000000000794d */ /* 0x000fea0003800000 */
.L_x_0:
[----:B------:R-:W-:-:S00]  /*0370*/  BRA `(.L_x_0) ;  /* 0xfffffffc00fc7947 */ /* 0x000fc0000383ffff */
[----:B------:R-:W-:-:S00]  /*0380*/  NOP ;  /* 0x0000000000007918 */ /* 0x000fc00000000000 */
[----:B------:R-:W-:-:S00]  /*0390*/  NOP ;  /* 0x0000000000007918 */ /* 0x000fc00000000000 */
[----:B------:R-:W-:-:S00]  /*03a0*/  NOP ;  /* 0x0000000000007918 */ /* 0x000fc00000000000 */
[----:B------:R-:W-:-:S00]  /*03b0*/  NOP ;  /* 0x0000000000007918 */ /* 0x000fc00000000000 */
[----:B------:R-:W-:-:S00]  /*03c0*/  NOP ;  /* 0x0000000000007918 */ /* 0x000fc00000000000 */
[----:B------:R-:W-:-:S00]  /*03d0*/  NOP ;  /* 0x0000000000007918 */ /* 0x000fc00000000000 */
[----:B------:R-:W-:-:S00]  /*03e0*/  NOP ;  /* 0x0000000000007918 */ /* 0x000fc00000000000 */
[----:B------:R-:W-:-:S00]  /*03f0*/  NOP ;  /* 0x0000000000007918 */ /* 0x000fc00000000000 */
.L_x_1:


//--------------------- .nv.shared.reserved.0     --------------------------
	.section	.nv.shared.reserved.0,"aw",@nobits
	.weak		__nv_reservedSMEM_offset_0_alias
	.size		__nv_reservedSMEM_offset_0_alias, 0, 64
	.other		__nv_reservedSMEM_offset_0_alias,@"STO_CUDA_RESERVED_SHARED STV_DEFAULT"
__nv_reservedSMEM_offset_0_alias:
	.zero		0
	.zero		64


//--------------------- .nv.constant0._Z15needlemanKernelPiPcS0_iiiiii --------------------------
	.section	.nv.constant0._Z15needlemanKernelPiPcS0_iiiiii,"a",@progbits
	.sectionflags	@""
	.align	4
.nv.constant0._Z15needlemanKernelPiPcS0_iiiiii:
	.zero		944


//--------------------- SYMBOLS --------------------------

	.type		.nv.reservedSmem.offset0,@object
	.size		.nv.reservedSmem.offset0,0x4
